//
// Generated by NVIDIA NVVM Compiler
//
// Compiler Build ID: CL-36424714
// Cuda compilation tools, release 13.0, V13.0.88
// Based on NVVM 20.0.0
//

.version 9.0
.target sm_100
.address_size 64

	// .globl	_Z11gelu_kernelPfS_j

.visible .entry _Z11gelu_kernelPfS_j(
	.param .u64 .ptr .align 1 _Z11gelu_kernelPfS_j_param_0,
	.param .u64 .ptr .align 1 _Z11gelu_kernelPfS_j_param_1,
	.param .u32 _Z11gelu_kernelPfS_j_param_2
)
{
	.reg .pred 	%p<4>;
	.reg .b32 	%r<6>;
	.reg .b32 	%f<31>;
	.reg .b64 	%rd<9>;

	ld.param.u64 	%rd1, [_Z11gelu_kernelPfS_j_param_0];
	ld.param.u64 	%rd2, [_Z11gelu_kernelPfS_j_param_1];
	ld.param.u32 	%r2, [_Z11gelu_kernelPfS_j_param_2];
	mov.u32 	%r3, %ntid.x;
	mov.u32 	%r4, %ctaid.x;
	mov.u32 	%r5, %tid.x;
	mad.lo.s32 	%r1, %r3, %r4, %r5;
	setp.ge.u32 	%p1, %r1, %r2;
	@%p1 bra 	$L__BB0_4;
	cvta.to.global.u64 	%rd3, %rd1;
	mul.wide.u32 	%rd4, %r1, 4;
	add.s64 	%rd5, %rd3, %rd4;
	ld.global.f32 	%f1, [%rd5];
	div.rn.f32 	%f2, %f1, 0f3FB504F3;
	abs.f32 	%f6, %f2;
	setp.ltu.f32 	%p2, %f6, 0f3F8060FE;
	setp.ge.f32 	%p3, %f6, 0f3F8060FE;
	mul.f32 	%f7, %f2, %f2;
	selp.f32 	%f8, %f6, %f7, %p3;
	selp.f32 	%f9, 0f38EB4C3A, 0f38B1E96A, %p3;
	selp.f32 	%f10, 0fBAAE005B, 0fBA574D20, %p3;
	fma.rn.f32 	%f11, %f9, %f8, %f10;
	selp.f32 	%f12, 0f3C09919F, 0f3BAAD5EA, %p3;
	fma.rn.f32 	%f13, %f11, %f8, %f12;
	selp.f32 	%f14, 0fBD24D99A, 0fBCDC1BE7, %p3;
	fma.rn.f32 	%f15, %f13, %f8, %f14;
	selp.f32 	%f16, 0f3E235519, 0f3DE718AF, %p3;
	fma.rn.f32 	%f17, %f15, %f8, %f16;
	selp.f32 	%f18, 0f3F69B4F9, 0fBEC093AC, %p3;
	fma.rn.f32 	%f19, %f17, %f8, %f18;
	selp.f32 	%f20, 0f3F210A14, 0f3E0375D3, %p3;
	fma.rn.f32 	%f21, %f19, %f8, %f20;
	neg.f32 	%f22, %f8;
	selp.f32 	%f23, %f22, %f2, %p3;
	fma.rn.f32 	%f30, %f21, %f23, %f23;
	@%p2 bra 	$L__BB0_3;
	ex2.approx.ftz.f32 	%f24, %f30;
	mov.f32 	%f25, 0f3F800000;
	sub.f32 	%f26, %f25, %f24;
	copysign.f32 	%f30, %f2, %f26;
$L__BB0_3:
	add.f32 	%f27, %f30, 0f3F800000;
	mul.f32 	%f28, %f1, 0f3F000000;
	mul.f32 	%f29, %f28, %f27;
	cvta.to.global.u64 	%rd6, %rd2;
	add.s64 	%rd8, %rd6, %rd4;
	st.global.f32 	[%rd8], %f29;
$L__BB0_4:
	ret;

}


// ===== COMPILED SASS (sm_100) =====

	.target	sm_100

	.elftype	@"ET_EXEC"


//--------------------- .note.nv.tkinfo           --------------------------
	.section	.note.nv.tkinfo,"",@"SHT_NOTE"
	.sectionflags	@"SHF_NOTE_NV_TKINFO"
	.tkinfo
        /*0018*/ 	.word	0x00000002
        /*0030*/ 	.string	""
        /*0030*/ 	.string	"ptxas"
        /*0030*/ 	.string	"Cuda compilation tools, release 13.0, V13.0.88"
        /*0030*/ 	.string	"Build cuda_13.0.r13.0/compiler.36424714_0"
        /*0030*/ 	.string	"-arch sm_100 -m 64 "



//--------------------- .note.nv.cuinfo           --------------------------
	.section	.note.nv.cuinfo,"",@"SHT_NOTE"
	.sectionflags	@"SHF_NOTE_NV_CUINFO"
        /*0018*/ 	.short	0x0002
        /*001a*/ 	.short	0x0064
        /*001c*/ 	.short	0x0082
	.zero		2


//--------------------- .nv.info                  --------------------------
	.section	.nv.info,"",@"SHT_CUDA_INFO"
	.align	4


	//----- nvinfo : EIATTR_REGCOUNT
	.align		4
        /*0000*/ 	.byte	0x04, 0x2f
        /*0002*/ 	.short	(.L_1 - .L_0)
	.align		4
.L_0:
        /*0004*/ 	.word	index@(_Z11gelu_kernelPfS_j)
        /*0008*/ 	.word	0x0000000e


	//----- nvinfo : EIATTR_FRAME_SIZE
	.align		4
.L_1:
        /*000c*/ 	.byte	0x04, 0x11
        /*000e*/ 	.short	(.L_3 - .L_2)
	.align		4
.L_2:
        /*0010*/ 	.word	index@($__internal_0_$__cuda_sm3x_div_rn_noftz_f32_slowpath)
        /*0014*/ 	.word	0x00000000


	//----- nvinfo : EIATTR_FRAME_SIZE
	.align		4
.L_3:
        /*0018*/ 	.byte	0x04, 0x11
        /*001a*/ 	.short	(.L_5 - .L_4)
	.align		4
.L_4:
        /*001c*/ 	.word	index@(_Z11gelu_kernelPfS_j)
        /*0020*/ 	.word	0x00000000


	//----- nvinfo : EIATTR_MIN_STACK_SIZE
	.align		4
.L_5:
        /*0024*/ 	.byte	0x04, 0x12
        /*0026*/ 	.short	(.L_7 - .L_6)
	.align		4
.L_6:
        /*0028*/ 	.word	index@(_Z11gelu_kernelPfS_j)
        /*002c*/ 	.word	0x00000000
.L_7:


//--------------------- .nv.compat                --------------------------
	.section	.nv.compat,"",@"SHT_CUDA_COMPAT_INFO"
	.align	4
        /*0000*/ 	.byte	0x02, 0x09, 0x00, 0x00, 0x02, 0x02, 0x01, 0x00, 0x02, 0x05, 0x05, 0x00, 0x03, 0x07, 0x01, 0x01
        /*0010*/ 	.byte	0x02, 0x03, 0x00, 0x00, 0x02, 0x06, 0x01, 0x00, 0x04, 0x0b, 0x08, 0x00, 0x01, 0x00, 0x00, 0x00
        /*0020*/ 	.byte	0x00, 0x00, 0x00, 0x00


//--------------------- .nv.info._Z11gelu_kernelPfS_j --------------------------
	.section	.nv.info._Z11gelu_kernelPfS_j,"",@"SHT_CUDA_INFO"
	.sectionflags	@""
	.align	4


	//----- nvinfo : EIATTR_CUDA_API_VERSION
	.align		4
        /*0000*/ 	.byte	0x04, 0x37
        /*0002*/ 	.short	(.L_9 - .L_8)
.L_8:
        /*0004*/ 	.word	0x00000082


	//----- nvinfo : EIATTR_KPARAM_INFO
	.align		4
.L_9:
        /*0008*/ 	.byte	0x04, 0x17
        /*000a*/ 	.short	(.L_11 - .L_10)
.L_10:
        /*000c*/ 	.word	0x00000000
        /*0010*/ 	.short	0x0002
        /*0012*/ 	.short	0x0010
        /*0014*/ 	.byte	0x00, 0xf0, 0x11, 0x00


	//----- nvinfo : EIATTR_KPARAM_INFO
	.align		4
.L_11:
        /*0018*/ 	.byte	0x04, 0x17
        /*001a*/ 	.short	(.L_13 - .L_12)
.L_12:
        /*001c*/ 	.word	0x00000000
        /*0020*/ 	.short	0x0001
        /*0022*/ 	.short	0x0008
        /*0024*/ 	.byte	0x00, 0xf5, 0x21, 0x00


	//----- nvinfo : EIATTR_KPARAM_INFO
	.align		4
.L_13:
        /*0028*/ 	.byte	0x04, 0x17
        /*002a*/ 	.short	(.L_15 - .L_14)
.L_14:
        /*002c*/ 	.word	0x00000000
        /*0030*/ 	.short	0x0000
        /*0032*/ 	.short	0x0000
        /*0034*/ 	.byte	0x00, 0xf5, 0x21, 0x00


	//----- nvinfo : EIATTR_SPARSE_MMA_MASK
	.align		4
.L_15:
        /*0038*/ 	.byte	0x03, 0x50
        /*003a*/ 	.short	0x0000


	//----- nvinfo : EIATTR_MAXREG_COUNT
	.align		4
        /*003c*/ 	.byte	0x03, 0x1b
        /*003e*/ 	.short	0x00ff


	//----- nvinfo : EIATTR_MERCURY_ISA_VERSION
	.align		4
        /*0040*/ 	.byte	0x03, 0x5f
        /*0042*/ 	.short	0x0101


	//----- nvinfo : EIATTR_VRC_CTA_INIT_COUNT
	.align		4
        /*0044*/ 	.byte	0x02, 0x4a
	.zero		1
	.zero		1


	//----- nvinfo : EIATTR_EXIT_INSTR_OFFSETS
	.align		4
        /*0048*/ 	.byte	0x04, 0x1c
        /*004a*/ 	.short	(.L_17 - .L_16)


	//   ....[0]....
.L_16:
        /*004c*/ 	.word	0x00000070


	//   ....[1]....
        /*0050*/ 	.word	0x000003b0


	//----- nvinfo : EIATTR_CRS_STACK_SIZE
	.align		4
.L_17:
        /*0054*/ 	.byte	0x04, 0x1e
        /*0056*/ 	.short	(.L_19 - .L_18)
.L_18:
        /*0058*/ 	.word	0x00000000


	//----- nvinfo : EIATTR_CBANK_PARAM_SIZE
	.align		4
.L_19:
        /*005c*/ 	.byte	0x03, 0x19
        /*005e*/ 	.short	0x0014


	//----- nvinfo : EIATTR_PARAM_CBANK
	.align		4
        /*0060*/ 	.byte	0x04, 0x0a
        /*0062*/ 	.short	(.L_21 - .L_20)
	.align		4
.L_20:
        /*0064*/ 	.word	index@(.nv.constant0._Z11gelu_kernelPfS_j)
        /*0068*/ 	.short	0x0380
        /*006a*/ 	.short	0x0014


	//----- nvinfo : EIATTR_SW_WAR
	.align		4
.L_21:
        /*006c*/ 	.byte	0x04, 0x36
        /*006e*/ 	.short	(.L_23 - .L_22)
.L_22:
        /*0070*/ 	.word	0x00000008
.L_23:


//--------------------- .nv.callgraph             --------------------------
	.section	.nv.callgraph,"",@"SHT_CUDA_CALLGRAPH"
	.align	4
	.sectionentsize	8
	.align		4
        /*0000*/ 	.word	0x00000000
	.align		4
        /*0004*/ 	.word	0xffffffff
	.align		4
        /*0008*/ 	.word	0x00000000
	.align		4
        /*000c*/ 	.word	0xfffffffe
	.align		4
        /*0010*/ 	.word	0x00000000
	.align		4
        /*0014*/ 	.word	0xfffffffd
	.align		4
        /*0018*/ 	.word	0x00000000
	.align		4
        /*001c*/ 	.word	0xfffffffc


//--------------------- .text._Z11gelu_kernelPfS_j --------------------------
	.section	.text._Z11gelu_kernelPfS_j,"ax",@progbits
	.align	128
        .global         _Z11gelu_kernelPfS_j
        .type           _Z11gelu_kernelPfS_j,@function
        .size           _Z11gelu_kernelPfS_j,(.L_x_15 - _Z11gelu_kernelPfS_j)
        .other          _Z11gelu_kernelPfS_j,@"STO_CUDA_ENTRY STV_DEFAULT"
_Z11gelu_kernelPfS_j:
.text._Z11gelu_kernelPfS_j:
[----:B------:R-:W-:Y:S01]  /*0000*/  LDC R1, c[0x0][0x37c] ;  /* 0x0000df00ff017b82 */ /* 0x000fe20000000800 */
[----:B------:R-:W0:Y:S01]  /*0010*/  S2R R3, SR_CTAID.X ;  /* 0x0000000000037919 */ /* 0x000e220000002500 */
[----:B------:R-:W0:Y:S01]  /*0020*/  LDCU UR4, c[0x0][0x360] ;  /* 0x00006c00ff0477ac */ /* 0x000e220008000800 */
[----:B------:R-:W0:Y:S01]  /*0030*/  S2R R0, SR_TID.X ;  /* 0x0000000000007919 */ /* 0x000e220000002100 */
[----:B------:R-:W1:Y:S01]  /*0040*/  LDCU UR5, c[0x0][0x390] ;  /* 0x00007200ff0577ac */ /* 0x000e620008000800 */
[----:B0-----:R-:W-:-:S05]  /*0050*/  IMAD R3, R3, UR4, R0 ;  /* 0x0000000403037c24 */ /* 0x001fca000f8e0200 */
[----:B-1----:R-:W-:-:S13]  /*0060*/  ISETP.GE.U32.AND P0, PT, R3, UR5, PT ;  /* 0x0000000503007c0c */ /* 0x002fda000bf06070 */
[----:B------:R-:W-:Y:S05]  /*0070*/  @P0 EXIT ;  /* 0x000000000000094d */ /* 0x000fea0003800000 */
[----:B------:R-:W0:Y:S01]  /*0080*/  LDC.64 R4, c[0x0][0x380] ;  /* 0x0000e000ff047b82 */ /* 0x000e220000000a00 */
[----:B------:R-:W1:Y:S01]  /*0090*/  LDCU.64 UR4, c[0x0][0x358] ;  /* 0x00006b00ff0477ac */ /* 0x000e620008000a00 */
[----:B0-----:R-:W-:-:S05]  /*00a0*/  IMAD.WIDE.U32 R4, R3, 0x4, R4 ;  /* 0x0000000403047825 */ /* 0x001fca00078e0004 */
[----:B-1----:R-:W2:Y:S01]  /*00b0*/  LDG.E R0, desc[UR4][R4.64] ;  /* 0x0000000404007981 */ /* 0x002ea2000c1e1900 */
[----:B------:R-:W-:Y:S01]  /*00c0*/  IMAD.MOV.U32 R7, RZ, RZ, 0x3f3504f3 ;  /* 0x3f3504f3ff077424 */ /* 0x000fe200078e00ff */
[----:B------:R-:W-:Y:S01]  /*00d0*/  BSSY.RECONVERGENT B1, `(.L_x_0) ;  /* 0x000000b000017945 */ /* 0x000fe20003800200 */
[----:B------:R-:W-:-:S04]  /*00e0*/  IMAD.MOV.U32 R2, RZ, RZ, 0x3fb504f3 ;  /* 0x3fb504f3ff027424 */ /* 0x000fc800078e00ff */
[----:B------:R-:W-:-:S04]  /*00f0*/  FFMA R2, R7, -R2, 1 ;  /* 0x3f80000007027423 */ /* 0x000fc80000000802 */
[----:B------:R-:W-:Y:S01]  /*0100*/  FFMA R7, R2, R7, 0.70710676908493041992 ;  /* 0x3f3504f302077423 */ /* 0x000fe20000000007 */
[----:B--2---:R-:W0:Y:S03]  /*0110*/  FCHK P0, R0, 1.4142135381698608398 ;  /* 0x3fb504f300007902 */ /* 0x004e260000000000 */
[----:B------:R-:W-:-:S04]  /*0120*/  FFMA R2, R0, R7, RZ ;  /* 0x0000000700027223 */ /* 0x000fc800000000ff */
[----:B------:R-:W-:-:S04]  /*0130*/  FFMA R6, R2, -1.4142135381698608398, R0 ;  /* 0xbfb504f302067823 */ /* 0x000fc80000000000 */
[----:B------:R-:W-:Y:S01]  /*0140*/  FFMA R2, R7, R6, R2 ;  /* 0x0000000607027223 */ /* 0x000fe20000000002 */
[----:B0-----:R-:W-:Y:S06]  /*0150*/  @!P0 BRA `(.L_x_1) ;  /* 0x0000000000088947 */ /* 0x001fec0003800000 */
[----:B------:R-:W-:-:S07]  /*0160*/  MOV R4, 0x180 ;  /* 0x0000018000047802 */ /* 0x000fce0000000f00 */
[----:B------:R-:W-:Y:S05]  /*0170*/  CALL.REL.NOINC `($__internal_0_$__cuda_sm3x_div_rn_noftz_f32_slowpath) ;  /* 0x0000000000907944 */ /* 0x000fea0003c00000 */
.L_x_1:
[----:B------:R-:W-:Y:S05]  /*0180*/  BSYNC.RECONVERGENT B1 ;  /* 0x0000000000017941 */ /* 0x000fea0003800200 */
.L_x_0:
[----:B------:R-:W-:Y:S02]  /*0190*/  HFMA2 R7, -RZ, RZ, 1.0087890625, -0.000686168670654296875 ;  /* 0x3c09919fff077431 */ /* 0x000fe400000001ff */
[C---:B------:R-:W-:Y:S01]  /*01a0*/  FMUL R5, R2.reuse, R2 ;  /* 0x0000000202057220 */ /* 0x040fe20000400000 */
[----:B------:R-:W-:Y:S01]  /*01b0*/  IMAD.MOV.U32 R4, RZ, RZ, 0x38eb4c3a ;  /* 0x38eb4c3aff047424 */ /* 0x000fe200078e00ff */
[C---:B------:R-:W-:Y:S01]  /*01c0*/  FSETP.GE.AND P0, PT, |R2|.reuse, 1.0029599666595458984, PT ;  /* 0x3f8060fe0200780b */ /* 0x040fe20003f06200 */
[----:B------:R-:W-:Y:S02]  /*01d0*/  IMAD.MOV.U32 R6, RZ, RZ, 0x3aae005b ;  /* 0x3aae005bff067424 */ /* 0x000fe400078e00ff */
[----:B------:R-:W-:Y:S01]  /*01e0*/  IMAD.MOV.U32 R9, RZ, RZ, 0x3d24d99a ;  /* 0x3d24d99aff097424 */ /* 0x000fe200078e00ff */
[----:B------:R-:W-:Y:S01]  /*01f0*/  FSEL R5, |R2|, R5, P0 ;  /* 0x0000000502057208 */ /* 0x000fe20000000200 */
[----:B------:R-:W-:Y:S01]  /*0200*/  IMAD.MOV.U32 R8, RZ, RZ, 0x3f69b4f9 ;  /* 0x3f69b4f9ff087424 */ /* 0x000fe200078e00ff */
[----:B------:R-:W-:-:S02]  /*0210*/  FSEL R4, R4, 8.4834944573231041431e-05, P0 ;  /* 0x38b1e96a04047808 */ /* 0x000fc40000000000 */
[----:B------:R-:W-:Y:S02]  /*0220*/  FSEL R6, -R6, -0.00082130916416645050049, P0 ;  /* 0xba574d2006067808 */ /* 0x000fe40000000100 */
[----:B------:R-:W-:Y:S02]  /*0230*/  FSEL R7, R7, 0.0052134888246655464172, P0 ;  /* 0x3baad5ea07077808 */ /* 0x000fe40000000000 */
[----:B------:R-:W-:Y:S01]  /*0240*/  FSEL R9, -R9, -0.026868773624300956726, P0 ;  /* 0xbcdc1be709097808 */ /* 0x000fe20000000100 */
[----:B------:R-:W-:Y:S01]  /*0250*/  FFMA R4, R5, R4, R6 ;  /* 0x0000000405047223 */ /* 0x000fe20000000006 */
[----:B------:R-:W-:-:S03]  /*0260*/  IMAD.MOV.U32 R6, RZ, RZ, 0x3e235519 ;  /* 0x3e235519ff067424 */ /* 0x000fc600078e00ff */
[C---:B------:R-:W-:Y:S02]  /*0270*/  FFMA R4, R5.reuse, R4, R7 ;  /* 0x0000000405047223 */ /* 0x040fe40000000007 */
[----:B------:R-:W-:Y:S02]  /*0280*/  FSEL R7, R6, 0.11284004896879196167, P0 ;  /* 0x3de718af06077808 */ /* 0x000fe40000000000 */
[C---:B------:R-:W-:Y:S01]  /*0290*/  FFMA R4, R5.reuse, R4, R9 ;  /* 0x0000000405047223 */ /* 0x040fe20000000009 */
[----:B------:R-:W-:Y:S02]  /*02a0*/  MOV R6, 0x3f210a14 ;  /* 0x3f210a1400067802 */ /* 0x000fe40000000f00 */
[----:B------:R-:W-:Y:S01]  /*02b0*/  FSEL R9, R8, -0.37612664699554443359, P0 ;  /* 0xbec093ac08097808 */ /* 0x000fe20000000000 */
[----:B------:R-:W-:Y:S01]  /*02c0*/  FFMA R4, R5, R4, R7 ;  /* 0x0000000405047223 */ /* 0x000fe20000000007 */
[----:B------:R-:W-:-:S03]  /*02d0*/  FSEL R7, R6, 0.12837915122509002686, P0 ;  /* 0x3e0375d306077808 */ /* 0x000fc60000000000 */
[C---:B------:R-:W-:Y:S01]  /*02e0*/  FFMA R4, R5.reuse, R4, R9 ;  /* 0x0000000405047223 */ /* 0x040fe20000000009 */
[----:B------:R-:W-:-:S03]  /*02f0*/  FSEL R9, -R5, R2, P0 ;  /* 0x0000000205097208 */ /* 0x000fc60000000100 */
[----:B------:R-:W-:-:S04]  /*0300*/  FFMA R4, R5, R4, R7 ;  /* 0x0000000405047223 */ /* 0x000fc80000000007 */
[----:B------:R-:W-:Y:S02]  /*0310*/  FFMA R9, R4, R9, R9 ;  /* 0x0000000904097223 */ /* 0x000fe40000000009 */
[----:B------:R-:W0:Y:S02]  /*0320*/  LDC.64 R4, c[0x0][0x388] ;  /* 0x0000e200ff047b82 */ /* 0x000e240000000a00 */
[----:B------:R-:W1:Y:S02]  /*0330*/  @P0 MUFU.EX2 R6, R9 ;  /* 0x0000000900060308 */ /* 0x000e640000000800 */
[----:B-1----:R-:W-:-:S05]  /*0340*/  @P0 FADD R7, -R6, 1 ;  /* 0x3f80000006070421 */ /* 0x002fca0000000100 */
[----:B------:R-:W-:Y:S01]  /*0350*/  @P0 LOP3.LUT R9, R7, 0x80000000, R2, 0xb8, !PT ;  /* 0x8000000007090812 */ /* 0x000fe200078eb802 */
[----:B------:R-:W-:Y:S01]  /*0360*/  FMUL R7, R0, 0.5 ;  /* 0x3f00000000077820 */ /* 0x000fe20000400000 */
[----:B0-----:R-:W-:-:S04]  /*0370*/  IMAD.WIDE.U32 R2, R3, 0x4, R4 ;  /* 0x0000000403027825 */ /* 0x001fc800078e0004 */
[----:B------:R-:W-:-:S04]  /*0380*/  FADD R0, R9, 1 ;  /* 0x3f80000009007421 */ /* 0x000fc80000000000 */
[----:B------:R-:W-:-:S05]  /*0390*/  FMUL R7, R0, R7 ;  /* 0x0000000700077220 */ /* 0x000fca0000400000 */
[----:B------:R-:W-:Y:S01]  /*03a0*/  STG.E desc[UR4][R2.64], R7 ;  /* 0x0000000702007986 */ /* 0x000fe2000c101904 */
[----:B------:R-:W-:Y:S05]  /*03b0*/  EXIT ;  /* 0x000000000000794d */ /* 0x000fea0003800000 */
        .weak           $__internal_0_$__cuda_sm3x_div_rn_noftz_f32_slowpath
        .type           $__internal_0_$__cuda_sm3x_div_rn_noftz_f32_slowpath,@function
        .size           $__internal_0_$__cuda_sm3x_div_rn_noftz_f32_slowpath,(.L_x_15 - $__internal_0_$__cuda_sm3x_div_rn_noftz_f32_slowpath)
$__internal_0_$__cuda_sm3x_div_rn_noftz_f32_slowpath:
[--C-:B------:R-:W-:Y:S01]  /*03c0*/  SHF.R.U32.HI R2, RZ, 0x17, R0.reuse ;  /* 0x00000017ff027819 */ /* 0x100fe20000011600 */
[----:B------:R-:W-:Y:S04]  /*03d0*/  BSSY.RECONVERGENT B0, `(.L_x_2) ;  /* 0x000005b000007945 */ /* 0x000fe80003800200 */
[----:B------:R-:W-:Y:S01]  /*03e0*/  BSSY.RELIABLE B2, `(.L_x_3) ;  /* 0x000001a000027945 */ /* 0x000fe20003800100 */
[----:B------:R-:W-:Y:S01]  /*03f0*/  IMAD.MOV.U32 R5, RZ, RZ, R0 ;  /* 0x000000ffff057224 */ /* 0x000fe200078e0000 */
[----:B------:R-:W-:-:S05]  /*0400*/  LOP3.LUT R2, R2, 0xff, RZ, 0xc0, !PT ;  /* 0x000000ff02027812 */ /* 0x000fca00078ec0ff */
[----:B------:R-:W-:-:S05]  /*0410*/  VIADD R7, R2, 0xffffffff ;  /* 0xffffffff02077836 */ /* 0x000fca0000000000 */
[----:B------:R-:W-:-:S13]  /*0420*/  ISETP.GT.U32.OR P0, PT, R7, 0xfd, !PT ;  /* 0x000000fd0700780c */ /* 0x000fda0007f04470 */
[----:B------:R-:W-:Y:S01]  /*0430*/  @!P0 IMAD.MOV.U32 R6, RZ, RZ, RZ ;  /* 0x000000ffff068224 */ /* 0x000fe200078e00ff */
[----:B------:R-:W-:Y:S06]  /*0440*/  @!P0 BRA `(.L_x_4) ;  /* 0x00000000004c8947 */ /* 0x000fec0003800000 */
[----:B------:R-:W-:-:S13]  /*0450*/  FSETP.GTU.FTZ.AND P0, PT, |R0|, +INF , PT ;  /* 0x7f8000000000780b */ /* 0x000fda0003f1c200 */
[----:B------:R-:W-:Y:S05]  /*0460*/  @P0 BREAK.RELIABLE B2 ;  /* 0x0000000000020942 */ /* 0x000fea0003800100 */
[----:B------:R-:W-:Y:S05]  /*0470*/  @P0 BRA `(.L_x_5) ;  /* 0x00000004003c0947 */ /* 0x000fea0003800000 */
[----:B------:R-:W-:-:S05]  /*0480*/  HFMA2 R6, -RZ, RZ, 1.9267578125, 7.5519084930419921875e-05 ;  /* 0x3fb504f3ff067431 */ /* 0x000fca00000001ff */
[----:B------:R-:W-:-:S13]  /*0490*/  LOP3.LUT P0, RZ, R6, 0x7fffffff, R5, 0xc8, !PT ;  /* 0x7fffffff06ff7812 */ /* 0x000fda000780c805 */
[----:B------:R-:W-:Y:S05]  /*04a0*/  @!P0 BREAK.RELIABLE B2 ;  /* 0x0000000000028942 */ /* 0x000fea0003800100 */
[----:B------:R-:W-:Y:S05]  /*04b0*/  @!P0 BRA `(.L_x_6) ;  /* 0x0000000400248947 */ /* 0x000fea0003800000 */
[----:B------:R-:W-:-:S13]  /*04c0*/  LOP3.LUT P0, RZ, R5, 0x7fffffff, RZ, 0xc0, !PT ;  /* 0x7fffffff05ff7812 */ /* 0x000fda000780c0ff */
[----:B------:R-:W-:Y:S05]  /*04d0*/  @!P0 BREAK.RELIABLE B2 ;  /* 0x0000000000028942 */ /* 0x000fea0003800100 */
[----:B------:R-:W-:Y:S05]  /*04e0*/  @!P0 BRA `(.L_x_7) ;  /* 0x0000000400108947 */ /* 0x000fea0003800000 */
[----:B------:R-:W-:Y:S02]  /*04f0*/  FSETP.NEU.FTZ.AND P0, PT, |R0|, +INF , PT ;  /* 0x7f8000000000780b */ /* 0x000fe40003f1d200 */
[----:B------:R-:W-:-:S04]  /*0500*/  LOP3.LUT P1, RZ, R6, 0x7fffffff, RZ, 0xc0, !PT ;  /* 0x7fffffff06ff7812 */ /* 0x000fc8000782c0ff */
[----:B------:R-:W-:-:S13]  /*0510*/  PLOP3.LUT P0, PT, P0, P1, PT, 0x2f, 0xf2 ;  /* 0x0000000000f2781c */ /* 0x000fda0000702577 */
[----:B------:R-:W-:Y:S05]  /*0520*/  @P0 BREAK.RELIABLE B2 ;  /* 0x0000000000020942 */ /* 0x000fea0003800100 */
[----:B------:R-:W-:Y:S05]  /*0530*/  @P0 BRA `(.L_x_8) ;  /* 0x0000000000f00947 */ /* 0x000fea0003800000 */
[----:B------:R-:W-:-:S13]  /*0540*/  ISETP.GE.AND P0, PT, R7, RZ, PT ;  /* 0x000000ff0700720c */ /* 0x000fda0003f06270 */
[----:B------:R-:W-:Y:S02]  /*0550*/  @P0 IMAD.MOV.U32 R6, RZ, RZ, RZ ;  /* 0x000000ffff060224 */ /* 0x000fe400078e00ff */
[----:B------:R-:W-:Y:S01]  /*0560*/  @!P0 FFMA R5, R0, 1.84467440737095516160e+19, RZ ;  /* 0x5f80000000058823 */ /* 0x000fe200000000ff */
[----:B------:R-:W-:-:S07]  /*0570*/  @!P0 IMAD.MOV.U32 R6, RZ, RZ, -0x40 ;  /* 0xffffffc0ff068424 */ /* 0x000fce00078e00ff */
.L_x_4:
[----:B------:R-:W-:Y:S05]  /*0580*/  BSYNC.RELIABLE B2 ;  /* 0x0000000000027941 */ /* 0x000fea0003800100 */
.L_x_3:
[----:B------:R-:W-:Y:S01]  /*0590*/  UMOV UR6, 0x3fb504f3 ;  /* 0x3fb504f300067882 */ /* 0x000fe20000000000 */
[----:B------:R-:W-:Y:S01]  /*05a0*/  VIADD R7, R2, 0xffffff81 ;  /* 0xffffff8102077836 */ /* 0x000fe20000000000 */
[----:B------:R-:W0:Y:S01]  /*05b0*/  MUFU.RCP R8, UR6 ;  /* 0x0000000600087d08 */ /* 0x000e220008001000 */
[----:B------:R-:W-:Y:S01]  /*05c0*/  FADD.FTZ R9, -RZ, -UR6 ;  /* 0x80000006ff097e21 */ /* 0x000fe20008010100 */
[----:B------:R-:W-:Y:S01]  /*05d0*/  BSSY.RECONVERGENT B2, `(.L_x_9) ;  /* 0x0000031000027945 */ /* 0x000fe20003800200 */
[C---:B------:R-:W-:Y:S01]  /*05e0*/  IMAD R2, R7.reuse, -0x800000, R5 ;  /* 0xff80000007027824 */ /* 0x040fe200078e0205 */
[----:B------:R-:W-:Y:S01]  /*05f0*/  IADD3 R6, PT, PT, R7, R6, RZ ;  /* 0x0000000607067210 */ /* 0x000fe20007ffe0ff */
[----:B0-----:R-:W-:-:S04]  /*0600*/  FFMA R11, R8, R9, 1 ;  /* 0x3f800000080b7423 */ /* 0x001fc80000000009 */
[----:B------:R-:W-:-:S04]  /*0610*/  FFMA R11, R8, R11, R8 ;  /* 0x0000000b080b7223 */ /* 0x000fc80000000008 */
[----:B------:R-:W-:-:S04]  /*0620*/  FFMA R8, R2, R11, RZ ;  /* 0x0000000b02087223 */ /* 0x000fc800000000ff */
[----:B------:R-:W-:-:S04]  /*0630*/  FFMA R5, R9, R8, R2 ;  /* 0x0000000809057223 */ /* 0x000fc80000000002 */
[----:B------:R-:W-:-:S04]  /*0640*/  FFMA R8, R11, R5, R8 ;  /* 0x000000050b087223 */ /* 0x000fc80000000008 */
[----:B------:R-:W-:-:S04]  /*0650*/  FFMA R9, R9, R8, R2 ;  /* 0x0000000809097223 */ /* 0x000fc80000000002 */
[----:B------:R-:W-:-:S05]  /*0660*/  FFMA R5, R11, R9, R8 ;  /* 0x000000090b057223 */ /* 0x000fca0000000008 */
[----:B------:R-:W-:-:S04]  /*0670*/  SHF.R.U32.HI R2, RZ, 0x17, R5 ;  /* 0x00000017ff027819 */ /* 0x000fc80000011605 */
[----:B------:R-:W-:-:S05]  /*0680*/  LOP3.LUT R2, R2, 0xff, RZ, 0xc0, !PT ;  /* 0x000000ff02027812 */ /* 0x000fca00078ec0ff */
[----:B------:R-:W-:-:S04]  /*0690*/  IMAD.IADD R10, R2, 0x1, R6 ;  /* 0x00000001020a7824 */ /* 0x000fc800078e0206 */
[----:B------:R-:W-:-:S05]  /*06a0*/  VIADD R2, R10, 0xffffffff ;  /* 0xffffffff0a027836 */ /* 0x000fca0000000000 */
[----:B------:R-:W-:-:S13]  /*06b0*/  ISETP.GE.U32.AND P0, PT, R2, 0xfe, PT ;  /* 0x000000fe0200780c */ /* 0x000fda0003f06070 */
[----:B------:R-:W-:Y:S05]  /*06c0*/  @!P0 BRA `(.L_x_10) ;  /* 0x0000000000808947 */ /* 0x000fea0003800000 */
[----:B------:R-:W-:-:S13]  /*06d0*/  ISETP.GT.AND P0, PT, R10, 0xfe, PT ;  /* 0x000000fe0a00780c */ /* 0x000fda0003f04270 */
[----:B------:R-:W-:Y:S05]  /*06e0*/  @P0 BRA `(.L_x_11) ;  /* 0x00000000006c0947 */ /* 0x000fea0003800000 */
[----:B------:R-:W-:-:S13]  /*06f0*/  ISETP.GE.AND P0, PT, R10, 0x1, PT ;  /* 0x000000010a00780c */ /* 0x000fda0003f06270 */
[----:B------:R-:W-:Y:S05]  /*0700*/  @P0 BRA `(.L_x_12) ;  /* 0x0000000000740947 */ /* 0x000fea0003800000 */
[----:B------:R-:W-:Y:S02]  /*0710*/  ISETP.GE.AND P0, PT, R10, -0x18, PT ;  /* 0xffffffe80a00780c */ /* 0x000fe40003f06270 */
[----:B------:R-:W-:-:S11]  /*0720*/  LOP3.LUT R5, R5, 0x80000000, RZ, 0xc0, !PT ;  /* 0x8000000005057812 */ /* 0x000fd600078ec0ff */
[----:B------:R-:W-:Y:S05]  /*0730*/  @!P0 BRA `(.L_x_12) ;  /* 0x0000000000688947 */ /* 0x000fea0003800000 */
[CCC-:B------:R-:W-:Y:S01]  /*0740*/  FFMA.RZ R2, R11.reuse, R9.reuse, R8.reuse ;  /* 0x000000090b027223 */ /* 0x1c0fe2000000c008 */
[C---:B------:R-:W-:Y:S01]  /*0750*/  VIADD R7, R10.reuse, 0x20 ;  /* 0x000000200a077836 */ /* 0x040fe20000000000 */
[C---:B------:R-:W-:Y:S02]  /*0760*/  ISETP.NE.AND P2, PT, R10.reuse, RZ, PT ;  /* 0x000000ff0a00720c */ /* 0x040fe40003f45270 */
[----:B------:R-:W-:Y:S02]  /*0770*/  ISETP.NE.AND P1, PT, R10, RZ, PT ;  /* 0x000000ff0a00720c */ /* 0x000fe40003f25270 */
[----:B------:R-:W-:Y:S01]  /*0780*/  LOP3.LUT R6, R2, 0x7fffff, RZ, 0xc0, !PT ;  /* 0x007fffff02067812 */ /* 0x000fe200078ec0ff */
[CCC-:B------:R-:W-:Y:S01]  /*0790*/  FFMA.RP R2, R11.reuse, R9.reuse, R8.reuse ;  /* 0x000000090b027223 */ /* 0x1c0fe20000008008 */
[----:B------:R-:W-:Y:S01]  /*07a0*/  FFMA.RM R11, R11, R9, R8 ;  /* 0x000000090b0b7223 */ /* 0x000fe20000004008 */
[----:B------:R-:W-:Y:S02]  /*07b0*/  IADD3 R9, PT, PT, -R10, RZ, RZ ;  /* 0x000000ff0a097210 */ /* 0x000fe40007ffe1ff */
[----:B------:R-:W-:-:S02]  /*07c0*/  LOP3.LUT R6, R6, 0x800000, RZ, 0xfc, !PT ;  /* 0x0080000006067812 */ /* 0x000fc400078efcff */
[----:B------:R-:W-:Y:S02]  /*07d0*/  FSETP.NEU.FTZ.AND P0, PT, R2, R11, PT ;  /* 0x0000000b0200720b */ /* 0x000fe40003f1d000 */
[----:B------:R-:W-:Y:S02]  /*07e0*/  SHF.L.U32 R7, R6, R7, RZ ;  /* 0x0000000706077219 */ /* 0x000fe400000006ff */
[----:B------:R-:W-:Y:S02]  /*07f0*/  SEL R9, R9, RZ, P2 ;  /* 0x000000ff09097207 */ /* 0x000fe40001000000 */
[----:B------:R-:W-:Y:S02]  /*0800*/  ISETP.NE.AND P1, PT, R7, RZ, P1 ;  /* 0x000000ff0700720c */ /* 0x000fe40000f25270 */
[----:B------:R-:W-:Y:S02]  /*0810*/  SHF.R.U32.HI R9, RZ, R9, R6 ;  /* 0x00000009ff097219 */ /* 0x000fe40000011606 */
[----:B------:R-:W-:-:S02]  /*0820*/  PLOP3.LUT P0, PT, P0, P1, PT, 0xf8, 0x8f ;  /* 0x00000000008f781c */ /* 0x000fc40000703f70 */
[----:B------:R-:W-:Y:S02]  /*0830*/  SHF.R.U32.HI R7, RZ, 0x1, R9 ;  /* 0x00000001ff077819 */ /* 0x000fe40000011609 */
[----:B------:R-:W-:-:S04]  /*0840*/  SEL R2, RZ, 0x1, !P0 ;  /* 0x00000001ff027807 */ /* 0x000fc80004000000 */
[----:B------:R-:W-:-:S04]  /*0850*/  LOP3.LUT R2, R2, 0x1, R7, 0xf8, !PT ;  /* 0x0000000102027812 */ /* 0x000fc800078ef807 */
[----:B------:R-:W-:-:S05]  /*0860*/  LOP3.LUT R2, R2, R9, RZ, 0xc0, !PT ;  /* 0x0000000902027212 */ /* 0x000fca00078ec0ff */
[----:B------:R-:W-:-:S05]  /*0870*/  IMAD.IADD R2, R7, 0x1, R2 ;  /* 0x0000000107027824 */ /* 0x000fca00078e0202 */
[----:B------:R-:W-:Y:S01]  /*0880*/  LOP3.LUT R5, R2, R5, RZ, 0xfc, !PT ;  /* 0x0000000502057212 */ /* 0x000fe200078efcff */
[----:B------:R-:W-:Y:S06]  /*0890*/  BRA `(.L_x_12) ;  /* 0x0000000000107947 */ /* 0x000fec0003800000 */
.L_x_11:
[----:B------:R-:W-:-:S04]  /*08a0*/  LOP3.LUT R5, R5, 0x80000000, RZ, 0xc0, !PT ;  /* 0x8000000005057812 */ /* 0x000fc800078ec0ff */
[----:B------:R-:W-:Y:S01]  /*08b0*/  LOP3.LUT R5, R5, 0x7f800000, RZ, 0xfc, !PT ;  /* 0x7f80000005057812 */ /* 0x000fe200078efcff */
[----:B------:R-:W-:Y:S06]  /*08c0*/  BRA `(.L_x_12) ;  /* 0x0000000000047947 */ /* 0x000fec0003800000 */
.L_x_10:
[----:B------:R-:W-:-:S07]  /*08d0*/  IMAD R5, R6, 0x800000, R5 ;  /* 0x0080000006057824 */ /* 0x000fce00078e0205 */
.L_x_12:
[----:B------:R-:W-:Y:S05]  /*08e0*/  BSYNC.RECONVERGENT B2 ;  /* 0x0000000000027941 */ /* 0x000fea0003800200 */
.L_x_9:
[----:B------:R-:W-:Y:S05]  /*08f0*/  BRA `(.L_x_13) ;  /* 0x0000000000207947 */ /* 0x000fea0003800000 */
.L_x_8:
[----:B------:R-:W-:-:S04]  /*0900*/  LOP3.LUT R5, R6, 0x80000000, R5, 0x48, !PT ;  /* 0x8000000006057812 */ /* 0x000fc800078e4805 */
[----:B------:R-:W-:Y:S01]  /*0910*/  LOP3.LUT R5, R5, 0x7f800000, RZ, 0xfc, !PT ;  /* 0x7f80000005057812 */ /* 0x000fe200078efcff */
[----:B------:R-:W-:Y:S06]  /*0920*/  BRA `(.L_x_13) ;  /* 0x0000000000147947 */ /* 0x000fec0003800000 */
.L_x_7:
[----:B------:R-:W-:Y:S01]  /*0930*/  LOP3.LUT R5, R6, 0x80000000, R5, 0x48, !PT ;  /* 0x8000000006057812 */ /* 0x000fe200078e4805 */
[----:B------:R-:W-:Y:S06]  /*0940*/  BRA `(.L_x_13) ;  /* 0x00000000000c7947 */ /* 0x000fec0003800000 */
.L_x_6:
[----:B------:R-:W0:Y:S01]  /*0950*/  MUFU.RSQ R5, -QNAN ;  /* 0xffc0000000057908 */ /* 0x000e220000001400 */
[----:B------:R-:W-:Y:S05]  /*0960*/  BRA `(.L_x_13) ;  /* 0x0000000000047947 */ /* 0x000fea0003800000 */
.L_x_5:
[----:B------:R-:W-:-:S07]  /*0970*/  FADD.FTZ R5, R0, 1.4142135381698608398 ;  /* 0x3fb504f300057421 */ /* 0x000fce0000010000 */
.L_x_13:
[----:B------:R-:W-:Y:S05]  /*0980*/  BSYNC.RECONVERGENT B0 ;  /* 0x0000000000007941 */ /* 0x000fea0003800200 */
.L_x_2:
[----:B0-----:R-:W-:Y:S01]  /*0990*/  MOV R2, R5 ;  /* 0x0000000500027202 */ /* 0x001fe20000000f00 */
[----:B------:R-:W-:-:S04]  /*09a0*/  IMAD.MOV.U32 R5, RZ, RZ, 0x0 ;  /* 0x00000000ff057424 */ /* 0x000fc800078e00ff */
[----:B------:R-:W-:Y:S05]  /*09b0*/  RET.REL.NODEC R4 `(_Z11gelu_kernelPfS_j) ;  /* 0xfffffff404907950 */ /* 0x000fea0003c3ffff */
.L_x_14:
[----:B------:R-:W-:-:S00]  /*09c0*/  BRA `(.L_x_14) ;  /* 0xfffffffc00fc7947 */ /* 0x000fc0000383ffff */
[----:B------:R-:W-:-:S00]  /*09d0*/  NOP ;  /* 0x0000000000007918 */ /* 0x000fc00000000000 */
        /* <DEDUP_REMOVED lines=10> */
.L_x_15:


//--------------------- .nv.shared.reserved.0     --------------------------
	.section	.nv.shared.reserved.0,"aw",@nobits
	.weak		__nv_reservedSMEM_offset_0_alias
	.size		__nv_reservedSMEM_offset_0_alias, 0, 64
	.other		__nv_reservedSMEM_offset_0_alias,@"STO_CUDA_RESERVED_SHARED STV_DEFAULT"
__nv_reservedSMEM_offset_0_alias:
	.zero		0
	.zero		64


//--------------------- .nv.constant0._Z11gelu_kernelPfS_j --------------------------
	.section	.nv.constant0._Z11gelu_kernelPfS_j,"a",@progbits
	.sectionflags	@""
	.align	4
.nv.constant0._Z11gelu_kernelPfS_j:
	.zero		916


//--------------------- SYMBOLS --------------------------

	.type		.nv.reservedSmem.offset0,@object
	.size		.nv.reservedSmem.offset0,0x4
